//
// Generated by NVIDIA NVVM Compiler
//
// Compiler Build ID: CL-36424714
// Cuda compilation tools, release 13.0, V13.0.88
// Based on NVVM 20.0.0
//

.version 9.0
.target sm_100
.address_size 64

	// .globl	_Z15dijkstra_kerneliPiS_S_S_

.visible .entry _Z15dijkstra_kerneliPiS_S_S_(
	.param .u32 _Z15dijkstra_kerneliPiS_S_S__param_0,
	.param .u64 .ptr .align 1 _Z15dijkstra_kerneliPiS_S_S__param_1,
	.param .u64 .ptr .align 1 _Z15dijkstra_kerneliPiS_S_S__param_2,
	.param .u64 .ptr .align 1 _Z15dijkstra_kerneliPiS_S_S__param_3,
	.param .u64 .ptr .align 1 _Z15dijkstra_kerneliPiS_S_S__param_4
)
{
	.reg .pred 	%p<72>;
	.reg .b32 	%r<186>;
	.reg .b64 	%rd<77>;

	ld.param.u32 	%r78, [_Z15dijkstra_kerneliPiS_S_S__param_0];
	ld.param.u64 	%rd21, [_Z15dijkstra_kerneliPiS_S_S__param_1];
	ld.param.u64 	%rd22, [_Z15dijkstra_kerneliPiS_S_S__param_2];
	ld.param.u64 	%rd23, [_Z15dijkstra_kerneliPiS_S_S__param_3];
	ld.param.u64 	%rd24, [_Z15dijkstra_kerneliPiS_S_S__param_4];
	cvta.to.global.u64 	%rd1, %rd23;
	cvta.to.global.u64 	%rd2, %rd21;
	cvta.to.global.u64 	%rd3, %rd24;
	cvta.to.global.u64 	%rd4, %rd22;
	mov.u32 	%r79, %ctaid.x;
	mov.u32 	%r80, %ntid.x;
	mov.u32 	%r81, %tid.x;
	mad.lo.s32 	%r1, %r79, %r80, %r81;
	setp.ge.s32 	%p1, %r1, %r78;
	@%p1 bra 	$L__BB0_70;
	setp.lt.s32 	%p2, %r78, 1;
	@%p2 bra 	$L__BB0_13;
	mul.lo.s32 	%r2, %r1, %r78;
	and.b32  	%r3, %r78, 7;
	setp.lt.u32 	%p3, %r78, 8;
	mov.b32 	%r161, 0;
	@%p3 bra 	$L__BB0_5;
	and.b32  	%r161, %r78, 2147483640;
	mov.b32 	%r159, 0;
$L__BB0_4:
	.pragma "nounroll";
	mul.wide.u32 	%rd25, %r159, 4;
	add.s64 	%rd26, %rd3, %rd25;
	mov.b32 	%r84, 0;
	st.global.u32 	[%rd26], %r84;
	add.s64 	%rd27, %rd1, %rd25;
	mov.b32 	%r85, 2147483647;
	st.global.u32 	[%rd27], %r85;
	add.s32 	%r86, %r159, %r2;
	mul.wide.s32 	%rd28, %r86, 4;
	add.s64 	%rd29, %rd4, %rd28;
	st.global.u32 	[%rd29], %r85;
	st.global.u32 	[%rd26+4], %r84;
	st.global.u32 	[%rd27+4], %r85;
	st.global.u32 	[%rd29+4], %r85;
	st.global.u32 	[%rd26+8], %r84;
	st.global.u32 	[%rd27+8], %r85;
	st.global.u32 	[%rd29+8], %r85;
	st.global.u32 	[%rd26+12], %r84;
	st.global.u32 	[%rd27+12], %r85;
	st.global.u32 	[%rd29+12], %r85;
	st.global.u32 	[%rd26+16], %r84;
	st.global.u32 	[%rd27+16], %r85;
	st.global.u32 	[%rd29+16], %r85;
	st.global.u32 	[%rd26+20], %r84;
	st.global.u32 	[%rd27+20], %r85;
	st.global.u32 	[%rd29+20], %r85;
	st.global.u32 	[%rd26+24], %r84;
	st.global.u32 	[%rd27+24], %r85;
	st.global.u32 	[%rd29+24], %r85;
	st.global.u32 	[%rd26+28], %r84;
	st.global.u32 	[%rd27+28], %r85;
	st.global.u32 	[%rd29+28], %r85;
	add.s32 	%r159, %r159, 8;
	setp.ne.s32 	%p4, %r159, %r161;
	@%p4 bra 	$L__BB0_4;
$L__BB0_5:
	setp.eq.s32 	%p5, %r3, 0;
	@%p5 bra 	$L__BB0_13;
	and.b32  	%r8, %r78, 3;
	setp.lt.u32 	%p6, %r3, 4;
	@%p6 bra 	$L__BB0_8;
	mul.wide.u32 	%rd30, %r161, 4;
	add.s64 	%rd31, %rd3, %rd30;
	mov.b32 	%r87, 0;
	st.global.u32 	[%rd31], %r87;
	add.s64 	%rd32, %rd1, %rd30;
	mov.b32 	%r88, 2147483647;
	st.global.u32 	[%rd32], %r88;
	add.s32 	%r89, %r161, %r2;
	mul.wide.s32 	%rd33, %r89, 4;
	add.s64 	%rd34, %rd4, %rd33;
	st.global.u32 	[%rd34], %r88;
	st.global.u32 	[%rd31+4], %r87;
	st.global.u32 	[%rd32+4], %r88;
	st.global.u32 	[%rd34+4], %r88;
	st.global.u32 	[%rd31+8], %r87;
	st.global.u32 	[%rd32+8], %r88;
	st.global.u32 	[%rd34+8], %r88;
	st.global.u32 	[%rd31+12], %r87;
	st.global.u32 	[%rd32+12], %r88;
	st.global.u32 	[%rd34+12], %r88;
	add.s32 	%r161, %r161, 4;
$L__BB0_8:
	setp.eq.s32 	%p7, %r8, 0;
	@%p7 bra 	$L__BB0_13;
	setp.eq.s32 	%p8, %r8, 1;
	@%p8 bra 	$L__BB0_11;
	mul.wide.u32 	%rd35, %r161, 4;
	add.s64 	%rd36, %rd3, %rd35;
	mov.b32 	%r90, 0;
	st.global.u32 	[%rd36], %r90;
	add.s64 	%rd37, %rd1, %rd35;
	mov.b32 	%r91, 2147483647;
	st.global.u32 	[%rd37], %r91;
	add.s32 	%r92, %r161, %r2;
	mul.wide.s32 	%rd38, %r92, 4;
	add.s64 	%rd39, %rd4, %rd38;
	st.global.u32 	[%rd39], %r91;
	st.global.u32 	[%rd36+4], %r90;
	st.global.u32 	[%rd37+4], %r91;
	st.global.u32 	[%rd39+4], %r91;
	add.s32 	%r161, %r161, 2;
$L__BB0_11:
	and.b32  	%r93, %r78, 1;
	setp.eq.b32 	%p9, %r93, 1;
	not.pred 	%p10, %p9;
	@%p10 bra 	$L__BB0_13;
	mul.wide.u32 	%rd40, %r161, 4;
	add.s64 	%rd41, %rd3, %rd40;
	mov.b32 	%r94, 0;
	st.global.u32 	[%rd41], %r94;
	add.s64 	%rd42, %rd1, %rd40;
	mov.b32 	%r95, 2147483647;
	st.global.u32 	[%rd42], %r95;
	add.s32 	%r96, %r161, %r2;
	mul.wide.s32 	%rd43, %r96, 4;
	add.s64 	%rd44, %rd4, %rd43;
	st.global.u32 	[%rd44], %r95;
$L__BB0_13:
	mul.lo.s32 	%r13, %r1, %r78;
	add.s32 	%r97, %r13, %r1;
	mul.wide.s32 	%rd45, %r97, 4;
	add.s64 	%rd46, %rd4, %rd45;
	mov.b32 	%r98, 0;
	st.global.u32 	[%rd46], %r98;
	setp.lt.s32 	%p11, %r78, 2;
	@%p11 bra 	$L__BB0_70;
	and.b32  	%r14, %r78, 3;
	and.b32  	%r15, %r78, 2147483644;
	add.s32 	%r16, %r78, -2;
	mov.b32 	%r163, 0;
$L__BB0_15:
	mov.u32 	%r17, %r163;
	setp.lt.u32 	%p12, %r78, 4;
	mov.b32 	%r167, -1;
	mov.b32 	%r168, 2147483647;
	mov.b32 	%r176, 0;
	@%p12 bra 	$L__BB0_26;
	mov.b32 	%r167, -1;
	mov.b32 	%r168, 2147483647;
	mov.b32 	%r164, 0;
$L__BB0_17:
	mul.wide.u32 	%rd47, %r164, 4;
	add.s64 	%rd5, %rd3, %rd47;
	ld.global.u32 	%r107, [%rd5];
	setp.ne.s32 	%p13, %r107, 0;
	@%p13 bra 	$L__BB0_19;
	add.s32 	%r108, %r164, %r13;
	mul.wide.s32 	%rd48, %r108, 4;
	add.s64 	%rd49, %rd4, %rd48;
	ld.global.u32 	%r109, [%rd49];
	setp.gt.s32 	%p14, %r109, %r168;
	selp.b32 	%r167, %r167, %r164, %p14;
	min.s32 	%r168, %r109, %r168;
$L__BB0_19:
	ld.global.u32 	%r110, [%rd5+4];
	setp.ne.s32 	%p15, %r110, 0;
	cvt.s64.s32 	%rd50, %r13;
	cvt.s64.s32 	%rd51, %r164;
	add.s64 	%rd52, %rd51, %rd50;
	shl.b64 	%rd53, %rd52, 2;
	add.s64 	%rd6, %rd4, %rd53;
	@%p15 bra 	$L__BB0_21;
	add.s32 	%r111, %r164, 1;
	ld.global.u32 	%r112, [%rd6+4];
	setp.gt.s32 	%p16, %r112, %r168;
	selp.b32 	%r167, %r167, %r111, %p16;
	min.s32 	%r168, %r112, %r168;
$L__BB0_21:
	ld.global.u32 	%r113, [%rd5+8];
	setp.ne.s32 	%p17, %r113, 0;
	@%p17 bra 	$L__BB0_23;
	add.s32 	%r114, %r164, 2;
	ld.global.u32 	%r115, [%rd6+8];
	setp.gt.s32 	%p18, %r115, %r168;
	selp.b32 	%r167, %r167, %r114, %p18;
	min.s32 	%r168, %r115, %r168;
$L__BB0_23:
	ld.global.u32 	%r116, [%rd5+12];
	setp.ne.s32 	%p19, %r116, 0;
	@%p19 bra 	$L__BB0_25;
	add.s32 	%r117, %r164, 3;
	ld.global.u32 	%r118, [%rd6+12];
	setp.gt.s32 	%p20, %r118, %r168;
	selp.b32 	%r167, %r167, %r117, %p20;
	min.s32 	%r168, %r118, %r168;
$L__BB0_25:
	add.s32 	%r164, %r164, 4;
	setp.ne.s32 	%p21, %r164, %r15;
	mov.u32 	%r176, %r15;
	@%p21 bra 	$L__BB0_17;
$L__BB0_26:
	setp.eq.s32 	%p22, %r14, 0;
	@%p22 bra 	$L__BB0_35;
	mul.wide.u32 	%rd54, %r176, 4;
	add.s64 	%rd7, %rd3, %rd54;
	ld.global.u32 	%r119, [%rd7];
	setp.ne.s32 	%p23, %r119, 0;
	@%p23 bra 	$L__BB0_29;
	add.s32 	%r120, %r176, %r13;
	mul.wide.s32 	%rd55, %r120, 4;
	add.s64 	%rd56, %rd4, %rd55;
	ld.global.u32 	%r121, [%rd56];
	setp.gt.s32 	%p24, %r121, %r168;
	selp.b32 	%r167, %r167, %r176, %p24;
	min.s32 	%r168, %r121, %r168;
$L__BB0_29:
	setp.eq.s32 	%p25, %r14, 1;
	@%p25 bra 	$L__BB0_35;
	ld.global.u32 	%r122, [%rd7+4];
	setp.ne.s32 	%p26, %r122, 0;
	cvt.s64.s32 	%rd57, %r13;
	cvt.u64.u32 	%rd58, %r176;
	add.s64 	%rd59, %rd58, %rd57;
	shl.b64 	%rd60, %rd59, 2;
	add.s64 	%rd8, %rd4, %rd60;
	@%p26 bra 	$L__BB0_32;
	ld.global.u32 	%r123, [%rd8+4];
	setp.gt.s32 	%p27, %r123, %r168;
	add.s32 	%r124, %r176, 1;
	selp.b32 	%r167, %r167, %r124, %p27;
	min.s32 	%r168, %r123, %r168;
$L__BB0_32:
	setp.eq.s32 	%p28, %r14, 2;
	@%p28 bra 	$L__BB0_35;
	ld.global.u32 	%r125, [%rd7+8];
	setp.ne.s32 	%p29, %r125, 0;
	@%p29 bra 	$L__BB0_35;
	ld.global.u32 	%r126, [%rd8+8];
	setp.gt.s32 	%p30, %r126, %r168;
	add.s32 	%r127, %r176, 2;
	selp.b32 	%r167, %r167, %r127, %p30;
$L__BB0_35:
	setp.lt.u32 	%p31, %r78, 4;
	mul.wide.s32 	%rd61, %r167, 4;
	add.s64 	%rd62, %rd3, %rd61;
	mov.b32 	%r129, 1;
	st.global.u32 	[%rd62], %r129;
	mul.lo.s32 	%r52, %r167, %r78;
	add.s32 	%r130, %r167, %r13;
	mul.wide.s32 	%rd63, %r130, 4;
	add.s64 	%rd9, %rd4, %rd63;
	mov.b32 	%r185, 0;
	@%p31 bra 	$L__BB0_54;
	mov.b32 	%r184, 0;
$L__BB0_37:
	add.s32 	%r132, %r184, %r52;
	mul.wide.s32 	%rd64, %r132, 4;
	add.s64 	%rd10, %rd2, %rd64;
	ld.global.u32 	%r133, [%rd10];
	cvt.u64.u32 	%rd11, %r184;
	mul.wide.u32 	%rd65, %r184, 4;
	add.s64 	%rd12, %rd3, %rd65;
	ld.global.u32 	%r134, [%rd12];
	setp.ne.s32 	%p32, %r134, 0;
	setp.eq.s32 	%p33, %r133, 0;
	add.s64 	%rd13, %rd1, %rd65;
	or.pred  	%p34, %p32, %p33;
	@%p34 bra 	$L__BB0_41;
	ld.global.u32 	%r55, [%rd9];
	setp.eq.s32 	%p35, %r55, 2147483647;
	@%p35 bra 	$L__BB0_41;
	cvt.u32.u64 	%r135, %rd11;
	add.s32 	%r56, %r55, %r133;
	add.s32 	%r136, %r135, %r13;
	mul.wide.s32 	%rd66, %r136, 4;
	add.s64 	%rd14, %rd4, %rd66;
	ld.global.u32 	%r137, [%rd14];
	setp.ge.s32 	%p36, %r56, %r137;
	@%p36 bra 	$L__BB0_41;
	st.global.u32 	[%rd14], %r56;
	st.global.u32 	[%rd13], %r56;
$L__BB0_41:
	ld.global.u32 	%r138, [%rd10+4];
	ld.global.u32 	%r139, [%rd12+4];
	setp.ne.s32 	%p37, %r139, 0;
	setp.eq.s32 	%p38, %r138, 0;
	cvt.s64.s32 	%rd67, %r13;
	add.s64 	%rd68, %rd11, %rd67;
	shl.b64 	%rd69, %rd68, 2;
	add.s64 	%rd15, %rd4, %rd69;
	or.pred  	%p39, %p37, %p38;
	@%p39 bra 	$L__BB0_45;
	ld.global.u32 	%r58, [%rd9];
	setp.eq.s32 	%p40, %r58, 2147483647;
	@%p40 bra 	$L__BB0_45;
	add.s32 	%r59, %r58, %r138;
	ld.global.u32 	%r140, [%rd15+4];
	setp.ge.s32 	%p41, %r59, %r140;
	@%p41 bra 	$L__BB0_45;
	st.global.u32 	[%rd15+4], %r59;
	st.global.u32 	[%rd13+4], %r59;
$L__BB0_45:
	ld.global.u32 	%r141, [%rd10+8];
	ld.global.u32 	%r142, [%rd12+8];
	setp.ne.s32 	%p42, %r142, 0;
	setp.eq.s32 	%p43, %r141, 0;
	or.pred  	%p44, %p42, %p43;
	@%p44 bra 	$L__BB0_49;
	ld.global.u32 	%r61, [%rd9];
	setp.eq.s32 	%p45, %r61, 2147483647;
	@%p45 bra 	$L__BB0_49;
	add.s32 	%r62, %r61, %r141;
	ld.global.u32 	%r143, [%rd15+8];
	setp.ge.s32 	%p46, %r62, %r143;
	@%p46 bra 	$L__BB0_49;
	st.global.u32 	[%rd15+8], %r62;
	st.global.u32 	[%rd13+8], %r62;
$L__BB0_49:
	ld.global.u32 	%r144, [%rd10+12];
	ld.global.u32 	%r145, [%rd12+12];
	setp.ne.s32 	%p47, %r145, 0;
	setp.eq.s32 	%p48, %r144, 0;
	or.pred  	%p49, %p47, %p48;
	@%p49 bra 	$L__BB0_53;
	ld.global.u32 	%r64, [%rd9];
	setp.eq.s32 	%p50, %r64, 2147483647;
	@%p50 bra 	$L__BB0_53;
	add.s32 	%r65, %r64, %r144;
	ld.global.u32 	%r146, [%rd15+12];
	setp.ge.s32 	%p51, %r65, %r146;
	@%p51 bra 	$L__BB0_53;
	st.global.u32 	[%rd15+12], %r65;
	st.global.u32 	[%rd13+12], %r65;
$L__BB0_53:
	cvt.u32.u64 	%r147, %rd11;
	add.s32 	%r184, %r147, 4;
	setp.ne.s32 	%p52, %r184, %r15;
	mov.u32 	%r185, %r15;
	@%p52 bra 	$L__BB0_37;
$L__BB0_54:
	setp.eq.s32 	%p53, %r14, 0;
	@%p53 bra 	$L__BB0_69;
	add.s32 	%r148, %r185, %r52;
	mul.wide.s32 	%rd70, %r148, 4;
	add.s64 	%rd16, %rd2, %rd70;
	ld.global.u32 	%r149, [%rd16];
	mul.wide.u32 	%rd71, %r185, 4;
	add.s64 	%rd17, %rd3, %rd71;
	ld.global.u32 	%r150, [%rd17];
	setp.ne.s32 	%p54, %r150, 0;
	setp.eq.s32 	%p55, %r149, 0;
	add.s64 	%rd18, %rd1, %rd71;
	or.pred  	%p56, %p54, %p55;
	@%p56 bra 	$L__BB0_59;
	ld.global.u32 	%r69, [%rd9];
	setp.eq.s32 	%p57, %r69, 2147483647;
	@%p57 bra 	$L__BB0_59;
	add.s32 	%r70, %r69, %r149;
	add.s32 	%r151, %r185, %r13;
	mul.wide.s32 	%rd72, %r151, 4;
	add.s64 	%rd19, %rd4, %rd72;
	ld.global.u32 	%r152, [%rd19];
	setp.ge.s32 	%p58, %r70, %r152;
	@%p58 bra 	$L__BB0_59;
	st.global.u32 	[%rd19], %r70;
	st.global.u32 	[%rd18], %r70;
$L__BB0_59:
	setp.eq.s32 	%p59, %r14, 1;
	@%p59 bra 	$L__BB0_69;
	ld.global.u32 	%r153, [%rd16+4];
	ld.global.u32 	%r154, [%rd17+4];
	setp.ne.s32 	%p60, %r154, 0;
	setp.eq.s32 	%p61, %r153, 0;
	cvt.s64.s32 	%rd73, %r13;
	cvt.u64.u32 	%rd74, %r185;
	add.s64 	%rd75, %rd74, %rd73;
	shl.b64 	%rd76, %rd75, 2;
	add.s64 	%rd20, %rd4, %rd76;
	or.pred  	%p62, %p60, %p61;
	@%p62 bra 	$L__BB0_64;
	ld.global.u32 	%r72, [%rd9];
	setp.eq.s32 	%p63, %r72, 2147483647;
	@%p63 bra 	$L__BB0_64;
	add.s32 	%r73, %r72, %r153;
	ld.global.u32 	%r155, [%rd20+4];
	setp.ge.s32 	%p64, %r73, %r155;
	@%p64 bra 	$L__BB0_64;
	st.global.u32 	[%rd20+4], %r73;
	st.global.u32 	[%rd18+4], %r73;
$L__BB0_64:
	setp.eq.s32 	%p65, %r14, 2;
	@%p65 bra 	$L__BB0_69;
	ld.global.u32 	%r156, [%rd16+8];
	ld.global.u32 	%r157, [%rd17+8];
	setp.ne.s32 	%p66, %r157, 0;
	setp.eq.s32 	%p67, %r156, 0;
	or.pred  	%p68, %p66, %p67;
	@%p68 bra 	$L__BB0_69;
	ld.global.u32 	%r75, [%rd9];
	setp.eq.s32 	%p69, %r75, 2147483647;
	@%p69 bra 	$L__BB0_69;
	add.s32 	%r76, %r75, %r156;
	ld.global.u32 	%r158, [%rd20+8];
	setp.ge.s32 	%p70, %r76, %r158;
	@%p70 bra 	$L__BB0_69;
	st.global.u32 	[%rd20+8], %r76;
	st.global.u32 	[%rd18+8], %r76;
$L__BB0_69:
	add.s32 	%r163, %r17, 1;
	setp.ne.s32 	%p71, %r17, %r16;
	@%p71 bra 	$L__BB0_15;
$L__BB0_70:
	ret;

}


// ===== COMPILED SASS (sm_100) =====

	.target	sm_100

	.elftype	@"ET_EXEC"


//--------------------- .note.nv.tkinfo           --------------------------
	.section	.note.nv.tkinfo,"",@"SHT_NOTE"
	.sectionflags	@"SHF_NOTE_NV_TKINFO"
	.tkinfo
        /*0018*/ 	.word	0x00000002
        /*0030*/ 	.string	""
        /*0030*/ 	.string	"ptxas"
        /*0030*/ 	.string	"Cuda compilation tools, release 13.0, V13.0.88"
        /*0030*/ 	.string	"Build cuda_13.0.r13.0/compiler.36424714_0"
        /*0030*/ 	.string	"-arch sm_100 -m 64 "



//--------------------- .note.nv.cuinfo           --------------------------
	.section	.note.nv.cuinfo,"",@"SHT_NOTE"
	.sectionflags	@"SHF_NOTE_NV_CUINFO"
        /*0018*/ 	.short	0x0002
        /*001a*/ 	.short	0x0064
        /*001c*/ 	.short	0x0082
	.zero		2


//--------------------- .nv.info                  --------------------------
	.section	.nv.info,"",@"SHT_CUDA_INFO"
	.align	4


	//----- nvinfo : EIATTR_REGCOUNT
	.align		4
        /*0000*/ 	.byte	0x04, 0x2f
        /*0002*/ 	.short	(.L_1 - .L_0)
	.align		4
.L_0:
        /*0004*/ 	.word	index@(_Z15dijkstra_kerneliPiS_S_S_)
        /*0008*/ 	.word	0x0000001e


	//----- nvinfo : EIATTR_FRAME_SIZE
	.align		4
.L_1:
        /*000c*/ 	.byte	0x04, 0x11
        /*000e*/ 	.short	(.L_3 - .L_2)
	.align		4
.L_2:
        /*0010*/ 	.word	index@(_Z15dijkstra_kerneliPiS_S_S_)
        /*0014*/ 	.word	0x00000000


	//----- nvinfo : EIATTR_MIN_STACK_SIZE
	.align		4
.L_3:
        /*0018*/ 	.byte	0x04, 0x12
        /*001a*/ 	.short	(.L_5 - .L_4)
	.align		4
.L_4:
        /*001c*/ 	.word	index@(_Z15dijkstra_kerneliPiS_S_S_)
        /*0020*/ 	.word	0x00000000
.L_5:


//--------------------- .nv.compat                --------------------------
	.section	.nv.compat,"",@"SHT_CUDA_COMPAT_INFO"
	.align	4
        /*0000*/ 	.byte	0x02, 0x09, 0x00, 0x00, 0x02, 0x02, 0x01, 0x00, 0x02, 0x05, 0x05, 0x00, 0x03, 0x07, 0x01, 0x01
        /*0010*/ 	.byte	0x02, 0x03, 0x00, 0x00, 0x02, 0x06, 0x01, 0x00, 0x04, 0x0b, 0x08, 0x00, 0x09, 0x00, 0x00, 0x00
        /*0020*/ 	.byte	0x00, 0x00, 0x00, 0x00


//--------------------- .nv.info._Z15dijkstra_kerneliPiS_S_S_ --------------------------
	.section	.nv.info._Z15dijkstra_kerneliPiS_S_S_,"",@"SHT_CUDA_INFO"
	.sectionflags	@""
	.align	4


	//----- nvinfo : EIATTR_CUDA_API_VERSION
	.align		4
        /*0000*/ 	.byte	0x04, 0x37
        /*0002*/ 	.short	(.L_7 - .L_6)
.L_6:
        /*0004*/ 	.word	0x00000082


	//----- nvinfo : EIATTR_KPARAM_INFO
	.align		4
.L_7:
        /*0008*/ 	.byte	0x04, 0x17
        /*000a*/ 	.short	(.L_9 - .L_8)
.L_8:
        /*000c*/ 	.word	0x00000000
        /*0010*/ 	.short	0x0004
        /*0012*/ 	.short	0x0020
        /*0014*/ 	.byte	0x00, 0xf5, 0x21, 0x00


	//----- nvinfo : EIATTR_KPARAM_INFO
	.align		4
.L_9:
        /*0018*/ 	.byte	0x04, 0x17
        /*001a*/ 	.short	(.L_11 - .L_10)
.L_10:
        /*001c*/ 	.word	0x00000000
        /*0020*/ 	.short	0x0003
        /*0022*/ 	.short	0x0018
        /*0024*/ 	.byte	0x00, 0xf5, 0x21, 0x00


	//----- nvinfo : EIATTR_KPARAM_INFO
	.align		4
.L_11:
        /*0028*/ 	.byte	0x04, 0x17
        /*002a*/ 	.short	(.L_13 - .L_12)
.L_12:
        /*002c*/ 	.word	0x00000000
        /*0030*/ 	.short	0x0002
        /*0032*/ 	.short	0x0010
        /*0034*/ 	.byte	0x00, 0xf5, 0x21, 0x00


	//----- nvinfo : EIATTR_KPARAM_INFO
	.align		4
.L_13:
        /*0038*/ 	.byte	0x04, 0x17
        /*003a*/ 	.short	(.L_15 - .L_14)
.L_14:
        /*003c*/ 	.word	0x00000000
        /*0040*/ 	.short	0x0001
        /*0042*/ 	.short	0x0008
        /*0044*/ 	.byte	0x00, 0xf5, 0x21, 0x00


	//----- nvinfo : EIATTR_KPARAM_INFO
	.align		4
.L_15:
        /*0048*/ 	.byte	0x04, 0x17
        /*004a*/ 	.short	(.L_17 - .L_16)
.L_16:
        /*004c*/ 	.word	0x00000000
        /*0050*/ 	.short	0x0000
        /*0052*/ 	.short	0x0000
        /*0054*/ 	.byte	0x00, 0xf0, 0x11, 0x00


	//----- nvinfo : EIATTR_SPARSE_MMA_MASK
	.align		4
.L_17:
        /*0058*/ 	.byte	0x03, 0x50
        /*005a*/ 	.short	0x0000


	//----- nvinfo : EIATTR_MAXREG_COUNT
	.align		4
        /*005c*/ 	.byte	0x03, 0x1b
        /*005e*/ 	.short	0x00ff


	//----- nvinfo : EIATTR_MERCURY_ISA_VERSION
	.align		4
        /*0060*/ 	.byte	0x03, 0x5f
        /*0062*/ 	.short	0x0101


	//----- nvinfo : EIATTR_VRC_CTA_INIT_COUNT
	.align		4
        /*0064*/ 	.byte	0x02, 0x4a
	.zero		1
	.zero		1


	//----- nvinfo : EIATTR_EXIT_INSTR_OFFSETS
	.align		4
        /*0068*/ 	.byte	0x04, 0x1c
        /*006a*/ 	.short	(.L_19 - .L_18)


	//   ....[0]....
.L_18:
        /*006c*/ 	.word	0x00000070


	//   ....[1]....
        /*0070*/ 	.word	0x00000750


	//   ....[2]....
        /*0074*/ 	.word	0x00001770


	//----- nvinfo : EIATTR_CRS_STACK_SIZE
	.align		4
.L_19:
        /*0078*/ 	.byte	0x04, 0x1e
        /*007a*/ 	.short	(.L_21 - .L_20)
.L_20:
        /*007c*/ 	.word	0x00000000


	//----- nvinfo : EIATTR_CBANK_PARAM_SIZE
	.align		4
.L_21:
        /*0080*/ 	.byte	0x03, 0x19
        /*0082*/ 	.short	0x0028


	//----- nvinfo : EIATTR_PARAM_CBANK
	.align		4
        /*0084*/ 	.byte	0x04, 0x0a
        /*0086*/ 	.short	(.L_23 - .L_22)
	.align		4
.L_22:
        /*0088*/ 	.word	index@(.nv.constant0._Z15dijkstra_kerneliPiS_S_S_)
        /*008c*/ 	.short	0x0380
        /*008e*/ 	.short	0x0028


	//----- nvinfo : EIATTR_SW_WAR
	.align		4
.L_23:
        /*0090*/ 	.byte	0x04, 0x36
        /*0092*/ 	.short	(.L_25 - .L_24)
.L_24:
        /*0094*/ 	.word	0x00000008
.L_25:


//--------------------- .nv.callgraph             --------------------------
	.section	.nv.callgraph,"",@"SHT_CUDA_CALLGRAPH"
	.align	4
	.sectionentsize	8
	.align		4
        /*0000*/ 	.word	0x00000000
	.align		4
        /*0004*/ 	.word	0xffffffff
	.align		4
        /*0008*/ 	.word	0x00000000
	.align		4
        /*000c*/ 	.word	0xfffffffe
	.align		4
        /*0010*/ 	.word	0x00000000
	.align		4
        /*0014*/ 	.word	0xfffffffd
	.align		4
        /*0018*/ 	.word	0x00000000
	.align		4
        /*001c*/ 	.word	0xfffffffc


//--------------------- .text._Z15dijkstra_kerneliPiS_S_S_ --------------------------
	.section	.text._Z15dijkstra_kerneliPiS_S_S_,"ax",@progbits
	.align	128
        .global         _Z15dijkstra_kerneliPiS_S_S_
        .type           _Z15dijkstra_kerneliPiS_S_S_,@function
        .size           _Z15dijkstra_kerneliPiS_S_S_,(.L_x_28 - _Z15dijkstra_kerneliPiS_S_S_)
        .other          _Z15dijkstra_kerneliPiS_S_S_,@"STO_CUDA_ENTRY STV_DEFAULT"
_Z15dijkstra_kerneliPiS_S_S_:
.text._Z15dijkstra_kerneliPiS_S_S_:
[----:B------:R-:W-:Y:S01]  /*0000*/  LDC R1, c[0x0][0x37c] ;  /* 0x0000df00ff017b82 */ /* 0x000fe20000000800 */
[----:B------:R-:W0:Y:S07]  /*0010*/  S2R R3, SR_TID.X ;  /* 0x0000000000037919 */ /* 0x000e2e0000002100 */
[----:B------:R-:W0:Y:S08]  /*0020*/  S2UR UR4, SR_CTAID.X ;  /* 0x00000000000479c3 */ /* 0x000e300000002500 */
[----:B------:R-:W0:Y:S08]  /*0030*/  LDC R0, c[0x0][0x360] ;  /* 0x0000d800ff007b82 */ /* 0x000e300000000800 */
[----:B------:R-:W1:Y:S01]  /*0040*/  LDC R21, c[0x0][0x380] ;  /* 0x0000e000ff157b82 */ /* 0x000e620000000800 */
[----:B0-----:R-:W-:-:S05]  /*0050*/  IMAD R0, R0, UR4, R3 ;  /* 0x0000000400007c24 */ /* 0x001fca000f8e0203 */
[----:B-1----:R-:W-:-:S13]  /*0060*/  ISETP.GE.AND P0, PT, R0, R21, PT ;  /* 0x000000150000720c */ /* 0x002fda0003f06270 */
[----:B------:R-:W-:Y:S05]  /*0070*/  @P0 EXIT ;  /* 0x000000000000094d */ /* 0x000fea0003800000 */
[----:B------:R-:W-:Y:S01]  /*0080*/  ISETP.GE.AND P0, PT, R21, 0x1, PT ;  /* 0x000000011500780c */ /* 0x000fe20003f06270 */
[----:B------:R-:W0:-:S12]  /*0090*/  LDCU.64 UR6, c[0x0][0x358] ;  /* 0x00006b00ff0677ac */ /* 0x000e180008000a00 */
[----:B------:R-:W-:Y:S05]  /*00a0*/  @!P0 BRA `(.L_x_0) ;  /* 0x0000000400908947 */ /* 0x000fea0003800000 */
[C---:B------:R-:W-:Y:S01]  /*00b0*/  ISETP.GE.U32.AND P0, PT, R21.reuse, 0x8, PT ;  /* 0x000000081500780c */ /* 0x040fe20003f06070 */
[----:B------:R-:W-:Y:S01]  /*00c0*/  IMAD.MOV.U32 R2, RZ, RZ, RZ ;  /* 0x000000ffff027224 */ /* 0x000fe200078e00ff */
[----:B------:R-:W-:-:S04]  /*00d0*/  LOP3.LUT R16, R21, 0x7, RZ, 0xc0, !PT ;  /* 0x0000000715107812 */ /* 0x000fc800078ec0ff */
[----:B------:R-:W-:-:S07]  /*00e0*/  ISETP.NE.AND P1, PT, R16, RZ, PT ;  /* 0x000000ff1000720c */ /* 0x000fce0003f25270 */
[----:B------:R-:W-:Y:S06]  /*00f0*/  @!P0 BRA `(.L_x_1) ;  /* 0x0000000000948947 */ /* 0x000fec0003800000 */
[----:B------:R-:W1:Y:S01]  /*0100*/  LDC.64 R10, c[0x0][0x3a0] ;  /* 0x0000e800ff0a7b82 */ /* 0x000e620000000a00 */
[----:B------:R-:W-:Y:S01]  /*0110*/  LOP3.LUT R2, R21, 0x7ffffff8, RZ, 0xc0, !PT ;  /* 0x7ffffff815027812 */ /* 0x000fe200078ec0ff */
[----:B------:R-:W-:-:S06]  /*0120*/  IMAD.MOV.U32 R3, RZ, RZ, RZ ;  /* 0x000000ffff037224 */ /* 0x000fcc00078e00ff */
[----:B------:R-:W2:Y:S08]  /*0130*/  LDC.64 R14, c[0x0][0x390] ;  /* 0x0000e400ff0e7b82 */ /* 0x000eb00000000a00 */
[----:B------:R-:W3:Y:S02]  /*0140*/  LDC.64 R12, c[0x0][0x398] ;  /* 0x0000e600ff0c7b82 */ /* 0x000ee40000000a00 */
.L_x_2:
[----:B----4-:R-:W-:Y:S02]  /*0150*/  IMAD R9, R0, R21, R3 ;  /* 0x0000001500097224 */ /* 0x010fe400078e0203 */
[----:B-1----:R-:W-:-:S04]  /*0160*/  IMAD.WIDE.U32 R4, R3, 0x4, R10 ;  /* 0x0000000403047825 */ /* 0x002fc800078e000a */
[----:B------:R-:W-:Y:S01]  /*0170*/  IMAD.MOV.U32 R17, RZ, RZ, 0x7fffffff ;  /* 0x7fffffffff117424 */ /* 0x000fe200078e00ff */
[----:B0-----:R4:W-:Y:S01]  /*0180*/  STG.E desc[UR6][R4.64], RZ ;  /* 0x000000ff04007986 */ /* 0x0019e2000c101906 */
[----:B---3--:R-:W-:-:S04]  /*0190*/  IMAD.WIDE.U32 R6, R3, 0x4, R12 ;  /* 0x0000000403067825 */ /* 0x008fc800078e000c */
[----:B--2---:R-:W-:Y:S01]  /*01a0*/  IMAD.WIDE R8, R9, 0x4, R14 ;  /* 0x0000000409087825 */ /* 0x004fe200078e020e */
[----:B------:R4:W-:Y:S03]  /*01b0*/  STG.E desc[UR6][R6.64], R17 ;  /* 0x0000001106007986 */ /* 0x0009e6000c101906 */
[----:B------:R-:W-:Y:S01]  /*01c0*/  VIADD R3, R3, 0x8 ;  /* 0x0000000803037836 */ /* 0x000fe20000000000 */
[----:B------:R4:W-:Y:S04]  /*01d0*/  STG.E desc[UR6][R8.64], R17 ;  /* 0x0000001108007986 */ /* 0x0009e8000c101906 */
[----:B------:R4:W-:Y:S01]  /*01e0*/  STG.E desc[UR6][R4.64+0x4], RZ ;  /* 0x000004ff04007986 */ /* 0x0009e2000c101906 */
[----:B------:R-:W-:-:S03]  /*01f0*/  ISETP.NE.AND P0, PT, R3, R2, PT ;  /* 0x000000020300720c */ /* 0x000fc60003f05270 */
[----:B------:R4:W-:Y:S04]  /*0200*/  STG.E desc[UR6][R6.64+0x4], R17 ;  /* 0x0000041106007986 */ /* 0x0009e8000c101906 */
[----:B------:R4:W-:Y:S04]  /*0210*/  STG.E desc[UR6][R8.64+0x4], R17 ;  /* 0x0000041108007986 */ /* 0x0009e8000c101906 */
[----:B------:R4:W-:Y:S04]  /*0220*/  STG.E desc[UR6][R4.64+0x8], RZ ;  /* 0x000008ff04007986 */ /* 0x0009e8000c101906 */
        /* <DEDUP_REMOVED lines=16> */
[----:B------:R4:W-:Y:S01]  /*0330*/  STG.E desc[UR6][R8.64+0x1c], R17 ;  /* 0x00001c1108007986 */ /* 0x0009e2000c101906 */
[----:B------:R-:W-:Y:S05]  /*0340*/  @P0 BRA `(.L_x_2) ;  /* 0xfffffffc00800947 */ /* 0x000fea000383ffff */
.L_x_1:
[----:B------:R-:W-:Y:S05]  /*0350*/  @!P1 BRA `(.L_x_0) ;  /* 0x0000000000e49947 */ /* 0x000fea0003800000 */
[----:B------:R-:W-:Y:S02]  /*0360*/  ISETP.GE.U32.AND P0, PT, R16, 0x4, PT ;  /* 0x000000041000780c */ /* 0x000fe40003f06070 */
[----:B------:R-:W-:-:S04]  /*0370*/  LOP3.LUT R10, R21, 0x3, RZ, 0xc0, !PT ;  /* 0x00000003150a7812 */ /* 0x000fc800078ec0ff */
[----:B------:R-:W-:-:S07]  /*0380*/  ISETP.NE.AND P1, PT, R10, RZ, PT ;  /* 0x000000ff0a00720c */ /* 0x000fce0003f25270 */
[----:B------:R-:W-:Y:S06]  /*0390*/  @!P0 BRA `(.L_x_3) ;  /* 0x0000000000548947 */ /* 0x000fec0003800000 */
[----:B----4-:R-:W1:Y:S01]  /*03a0*/  LDC.64 R4, c[0x0][0x3a0] ;  /* 0x0000e800ff047b82 */ /* 0x010e620000000a00 */
[----:B------:R-:W-:Y:S02]  /*03b0*/  IMAD R3, R0, R21, R2 ;  /* 0x0000001500037224 */ /* 0x000fe400078e0202 */
[----:B------:R-:W-:-:S05]  /*03c0*/  IMAD.MOV.U32 R11, RZ, RZ, 0x7fffffff ;  /* 0x7fffffffff0b7424 */ /* 0x000fca00078e00ff */
[----:B------:R-:W2:Y:S08]  /*03d0*/  LDC.64 R6, c[0x0][0x398] ;  /* 0x0000e600ff067b82 */ /* 0x000eb00000000a00 */
[----:B------:R-:W3:Y:S01]  /*03e0*/  LDC.64 R8, c[0x0][0x390] ;  /* 0x0000e400ff087b82 */ /* 0x000ee20000000a00 */
[----:B-1----:R-:W-:-:S05]  /*03f0*/  IMAD.WIDE.U32 R4, R2, 0x4, R4 ;  /* 0x0000000402047825 */ /* 0x002fca00078e0004 */
[----:B0-----:R1:W-:Y:S01]  /*0400*/  STG.E desc[UR6][R4.64], RZ ;  /* 0x000000ff04007986 */ /* 0x0013e2000c101906 */
[----:B--2---:R-:W-:-:S04]  /*0410*/  IMAD.WIDE.U32 R6, R2, 0x4, R6 ;  /* 0x0000000402067825 */ /* 0x004fc800078e0006 */
[----:B------:R-:W-:Y:S01]  /*0420*/  VIADD R2, R2, 0x4 ;  /* 0x0000000402027836 */ /* 0x000fe20000000000 */
[----:B------:R1:W-:Y:S01]  /*0430*/  STG.E desc[UR6][R6.64], R11 ;  /* 0x0000000b06007986 */ /* 0x0003e2000c101906 */
[----:B---3--:R-:W-:-:S05]  /*0440*/  IMAD.WIDE R8, R3, 0x4, R8 ;  /* 0x0000000403087825 */ /* 0x008fca00078e0208 */
        /* <DEDUP_REMOVED lines=9> */
[----:B------:R1:W-:Y:S02]  /*04e0*/  STG.E desc[UR6][R8.64+0xc], R11 ;  /* 0x00000c0b08007986 */ /* 0x0003e4000c101906 */
.L_x_3:
[----:B------:R-:W-:Y:S05]  /*04f0*/  @!P1 BRA `(.L_x_0) ;  /* 0x00000000007c9947 */ /* 0x000fea0003800000 */
[----:B------:R-:W-:Y:S02]  /*0500*/  ISETP.NE.AND P0, PT, R10, 0x1, PT ;  /* 0x000000010a00780c */ /* 0x000fe40003f05270 */
[----:B------:R-:W-:-:S04]  /*0510*/  LOP3.LUT R3, R21, 0x1, RZ, 0xc0, !PT ;  /* 0x0000000115037812 */ /* 0x000fc800078ec0ff */
[----:B------:R-:W-:-:S07]  /*0520*/  ISETP.NE.U32.AND P1, PT, R3, 0x1, PT ;  /* 0x000000010300780c */ /* 0x000fce0003f25070 */
[----:B------:R-:W-:Y:S06]  /*0530*/  @!P0 BRA `(.L_x_4) ;  /* 0x00000000003c8947 */ /* 0x000fec0003800000 */
[----:B-1--4-:R-:W1:Y:S01]  /*0540*/  LDC.64 R4, c[0x0][0x3a0] ;  /* 0x0000e800ff047b82 */ /* 0x012e620000000a00 */
        /* <DEDUP_REMOVED lines=13> */
[----:B------:R0:W-:Y:S02]  /*0620*/  STG.E desc[UR6][R8.64+0x4], R3 ;  /* 0x0000040308007986 */ /* 0x0001e4000c101906 */
.L_x_4:
[----:B------:R-:W-:Y:S05]  /*0630*/  @P1 BRA `(.L_x_0) ;  /* 0x00000000002c1947 */ /* 0x000fea0003800000 */
[----:B01--4-:R-:W0:Y:S01]  /*0640*/  LDC.64 R4, c[0x0][0x3a0] ;  /* 0x0000e800ff047b82 */ /* 0x013e220000000a00 */
[----:B------:R-:W-:Y:S02]  /*0650*/  IMAD R11, R0, R21, R2 ;  /* 0x00000015000b7224 */ /* 0x000fe400078e0202 */
[----:B------:R-:W-:-:S05]  /*0660*/  IMAD.MOV.U32 R13, RZ, RZ, 0x7fffffff ;  /* 0x7fffffffff0d7424 */ /* 0x000fca00078e00ff */
[----:B------:R-:W1:Y:S08]  /*0670*/  LDC.64 R6, c[0x0][0x398] ;  /* 0x0000e600ff067b82 */ /* 0x000e700000000a00 */
[----:B------:R-:W2:Y:S01]  /*0680*/  LDC.64 R8, c[0x0][0x390] ;  /* 0x0000e400ff087b82 */ /* 0x000ea20000000a00 */
[----:B0-----:R-:W-:-:S05]  /*0690*/  IMAD.WIDE.U32 R4, R2, 0x4, R4 ;  /* 0x0000000402047825 */ /* 0x001fca00078e0004 */
[----:B------:R3:W-:Y:S01]  /*06a0*/  STG.E desc[UR6][R4.64], RZ ;  /* 0x000000ff04007986 */ /* 0x0007e2000c101906 */
[----:B-1----:R-:W-:-:S05]  /*06b0*/  IMAD.WIDE.U32 R2, R2, 0x4, R6 ;  /* 0x0000000402027825 */ /* 0x002fca00078e0006 */
[----:B------:R3:W-:Y:S01]  /*06c0*/  STG.E desc[UR6][R2.64], R13 ;  /* 0x0000000d02007986 */ /* 0x0007e2000c101906 */
[----:B--2---:R-:W-:-:S05]  /*06d0*/  IMAD.WIDE R6, R11, 0x4, R8 ;  /* 0x000000040b067825 */ /* 0x004fca00078e0208 */
[----:B------:R3:W-:Y:S02]  /*06e0*/  STG.E desc[UR6][R6.64], R13 ;  /* 0x0000000d06007986 */ /* 0x0007e4000c101906 */
.L_x_0:
[----:B0--3--:R-:W0:Y:S01]  /*06f0*/  LDC.64 R2, c[0x0][0x390] ;  /* 0x0000e400ff027b82 */ /* 0x009e220000000a00 */
[----:B------:R-:W-:Y:S01]  /*0700*/  IMAD R20, R0, R21, RZ ;  /* 0x0000001500147224 */ /* 0x000fe200078e02ff */
[----:B------:R-:W-:-:S03]  /*0710*/  ISETP.GE.AND P0, PT, R21, 0x2, PT ;  /* 0x000000021500780c */ /* 0x000fc60003f06270 */
[----:B-1--4-:R-:W-:-:S04]  /*0720*/  IMAD.IADD R5, R0, 0x1, R20 ;  /* 0x0000000100057824 */ /* 0x012fc800078e0214 */
[----:B0-----:R-:W-:-:S05]  /*0730*/  IMAD.WIDE R2, R5, 0x4, R2 ;  /* 0x0000000405027825 */ /* 0x001fca00078e0202 */
[----:B------:R0:W-:Y:S01]  /*0740*/  STG.E desc[UR6][R2.64], RZ ;  /* 0x000000ff02007986 */ /* 0x0001e2000c101906 */
[----:B------:R-:W-:Y:S05]  /*0750*/  @!P0 EXIT ;  /* 0x000000000000894d */ /* 0x000fea0003800000 */
[C---:B------:R-:W-:Y:S01]  /*0760*/  LOP3.LUT R22, R21.reuse, 0x3, RZ, 0xc0, !PT ;  /* 0x0000000315167812 */ /* 0x040fe200078ec0ff */
[----:B------:R-:W-:Y:S01]  /*0770*/  UMOV UR4, URZ ;  /* 0x000000ff00047c82 */ /* 0x000fe20008000000 */
[C---:B------:R-:W-:Y:S01]  /*0780*/  LOP3.LUT R0, R21.reuse, 0x7ffffffc, RZ, 0xc0, !PT ;  /* 0x7ffffffc15007812 */ /* 0x040fe200078ec0ff */
[----:B------:R-:W-:-:S07]  /*0790*/  VIADD R21, R21, 0xfffffffe ;  /* 0xfffffffe15157836 */ /* 0x000fce0000000000 */
.L_x_26:
[----:B-1----:R-:W1:Y:S01]  /*07a0*/  LDCU UR8, c[0x0][0x380] ;  /* 0x00007000ff0877ac */ /* 0x002e620008000800 */
[----:B------:R-:W-:Y:S02]  /*07b0*/  IMAD.MOV.U32 R23, RZ, RZ, -0x1 ;  /* 0xffffffffff177424 */ /* 0x000fe400078e00ff */
[----:B0-2---:R-:W-:Y:S01]  /*07c0*/  IMAD.MOV.U32 R8, RZ, RZ, 0x7fffffff ;  /* 0x7fffffffff087424 */ /* 0x005fe200078e00ff */
[----:B------:R-:W-:Y:S01]  /*07d0*/  UMOV UR5, UR4 ;  /* 0x0000000400057c82 */ /* 0x000fe20008000000 */
[----:B------:R-:W-:Y:S01]  /*07e0*/  IMAD.MOV.U32 R7, RZ, RZ, RZ ;  /* 0x000000ffff077224 */ /* 0x000fe200078e00ff */
[----:B------:R-:W-:Y:S01]  /*07f0*/  ISETP.NE.AND P2, PT, R21, UR5, PT ;  /* 0x0000000515007c0c */ /* 0x000fe2000bf45270 */
[----:B------:R-:W-:Y:S02]  /*0800*/  UIADD3 UR4, UPT, UPT, UR4, 0x1, URZ ;  /* 0x0000000104047890 */ /* 0x000fe4000fffe0ff */
[----:B-1----:R-:W-:-:S09]  /*0810*/  UISETP.GE.U32.AND UP0, UPT, UR8, 0x4, UPT ;  /* 0x000000040800788c */ /* 0x002fd2000bf06070 */
[----:B------:R-:W-:Y:S05]  /*0820*/  BRA.U !UP0, `(.L_x_5) ;  /* 0x0000000108c07547 */ /* 0x000fea000b800000 */
[----:B0-----:R-:W0:Y:S01]  /*0830*/  LDC.64 R2, c[0x0][0x3a0] ;  /* 0x0000e800ff027b82 */ /* 0x001e220000000a00 */
[----:B------:R-:W-:Y:S01]  /*0840*/  IMAD.MOV.U32 R23, RZ, RZ, -0x1 ;  /* 0xffffffffff177424 */ /* 0x000fe200078e00ff */
[----:B------:R-:W1:Y:S01]  /*0850*/  LDCU.64 UR8, c[0x0][0x390] ;  /* 0x00007200ff0877ac */ /* 0x000e620008000a00 */
[----:B------:R-:W-:Y:S02]  /*0860*/  IMAD.MOV.U32 R8, RZ, RZ, 0x7fffffff ;  /* 0x7fffffffff087424 */ /* 0x000fe400078e00ff */
[----:B------:R-:W-:-:S07]  /*0870*/  IMAD.MOV.U32 R9, RZ, RZ, RZ ;  /* 0x000000ffff097224 */ /* 0x000fce00078e00ff */
.L_x_6:
[----:B0-----:R-:W-:-:S05]  /*0880*/  IMAD.WIDE.U32 R4, R9, 0x4, R2 ;  /* 0x0000000409047825 */ /* 0x001fca00078e0002 */
[----:B------:R-:W2:Y:S04]  /*0890*/  LDG.E R6, desc[UR6][R4.64] ;  /* 0x0000000604067981 */ /* 0x000ea8000c1e1900 */
[----:B------:R-:W3:Y:S01]  /*08a0*/  LDG.E R10, desc[UR6][R4.64+0x4] ;  /* 0x00000406040a7981 */ /* 0x000ee2000c1e1900 */
[----:B------:R-:W-:Y:S02]  /*08b0*/  SHF.R.S32.HI R13, RZ, 0x1f, R9 ;  /* 0x0000001fff0d7819 */ /* 0x000fe40000011409 */
[C---:B------:R-:W-:Y:S01]  /*08c0*/  IADD3 R12, P0, PT, R20.reuse, R9, RZ ;  /* 0x00000009140c7210 */ /* 0x040fe20007f1e0ff */
[----:B------:R-:W4:Y:S03]  /*08d0*/  LDG.E R14, desc[UR6][R4.64+0xc] ;  /* 0x00000c06040e7981 */ /* 0x000f26000c1e1900 */
[----:B------:R-:W-:-:S02]  /*08e0*/  LEA.HI.X.SX32 R13, R20, R13, 0x1, P0 ;  /* 0x0000000d140d7211 */ /* 0x000fc400000f0eff */
[----:B--2---:R-:W-:Y:S02]  /*08f0*/  ISETP.NE.AND P1, PT, R6, RZ, PT ;  /* 0x000000ff0600720c */ /* 0x004fe40003f25270 */
[----:B---3--:R-:W-:-:S11]  /*0900*/  ISETP.NE.AND P3, PT, R10, RZ, PT ;  /* 0x000000ff0a00720c */ /* 0x008fd60003f65270 */
[----:B------:R-:W0:Y:S01]  /*0910*/  @!P1 LDC.64 R6, c[0x0][0x390] ;  /* 0x0000e400ff069b82 */ /* 0x000e220000000a00 */
[----:B------:R-:W-:-:S04]  /*0920*/  @!P1 IMAD.IADD R11, R20, 0x1, R9 ;  /* 0x00000001140b9824 */ /* 0x000fc800078e0209 */
[----:B0-----:R-:W-:Y:S01]  /*0930*/  @!P1 IMAD.WIDE R10, R11, 0x4, R6 ;  /* 0x000000040b0a9825 */ /* 0x001fe200078e0206 */
[----:B-1----:R-:W-:-:S04]  /*0940*/  LEA R6, P0, R12, UR8, 0x2 ;  /* 0x000000080c067c11 */ /* 0x002fc8000f8010ff */
[----:B------:R-:W-:Y:S01]  /*0950*/  LEA.HI.X R7, R12, UR9, R13, 0x2, P0 ;  /* 0x000000090c077c11 */ /* 0x000fe200080f140d */
[----:B------:R-:W2:Y:S04]  /*0960*/  @!P1 LDG.E R11, desc[UR6][R10.64] ;  /* 0x000000060a0b9981 */ /* 0x000ea8000c1e1900 */
[----:B------:R-:W3:Y:S04]  /*0970*/  LDG.E R12, desc[UR6][R4.64+0x8] ;  /* 0x00000806040c7981 */ /* 0x000ee8000c1e1900 */
[----:B------:R-:W5:Y:S01]  /*0980*/  @!P3 LDG.E R13, desc[UR6][R6.64+0x4] ;  /* 0x00000406060db981 */ /* 0x000f62000c1e1900 */
[----:B------:R-:W-:-:S02]  /*0990*/  PLOP3.LUT P0, PT, PT, PT, PT, 0x80, 0x8 ;  /* 0x000000000008781c */ /* 0x000fc40003f0f070 */
[----:B--2---:R-:W-:Y:S02]  /*09a0*/  @!P1 ISETP.GT.AND P6, PT, R11, R8, PT ;  /* 0x000000080b00920c */ /* 0x004fe40003fc4270 */
[----:B------:R-:W-:Y:S02]  /*09b0*/  @!P1 VIMNMX R8, PT, PT, R8, R11, PT ;  /* 0x0000000b08089248 */ /* 0x000fe40003fe0100 */
[----:B---3--:R-:W-:Y:S02]  /*09c0*/  ISETP.NE.AND P4, PT, R12, RZ, PT ;  /* 0x000000ff0c00720c */ /* 0x008fe40003f85270 */
[----:B-----5:R-:W-:-:S04]  /*09d0*/  @!P3 ISETP.GT.AND P5, PT, R13, R8, PT ;  /* 0x000000080d00b20c */ /* 0x020fc80003fa4270 */
[----:B------:R-:W-:Y:S02]  /*09e0*/  @!P3 PLOP3.LUT P0, PT, P5, PT, PT, 0x80, 0x8 ;  /* 0x000000000008b81c */ /* 0x000fe40002f0f070 */
[----:B----4-:R-:W-:-:S05]  /*09f0*/  ISETP.NE.AND P5, PT, R14, RZ, PT ;  /* 0x000000ff0e00720c */ /* 0x010fca0003fa5270 */
[----:B------:R-:W2:Y:S08]  /*0a00*/  @!P4 LDG.E R11, desc[UR6][R6.64+0x8] ;  /* 0x00000806060bc981 */ /* 0x000eb0000c1e1900 */
[----:B------:R-:W3:Y:S01]  /*0a10*/  @!P5 LDG.E R15, desc[UR6][R6.64+0xc] ;  /* 0x00000c06060fd981 */ /* 0x000ee2000c1e1900 */
[----:B------:R-:W-:Y:S02]  /*0a20*/  @!P3 VIMNMX R8, PT, PT, R8, R13, PT ;  /* 0x0000000d0808b248 */ /* 0x000fe40003fe0100 */
[----:B------:R-:W-:-:S02]  /*0a30*/  @!P1 SEL R23, R23, R9, P6 ;  /* 0x0000000917179207 */ /* 0x000fc40003000000 */
[----:B------:R-:W-:Y:S01]  /*0a40*/  PLOP3.LUT P1, PT, PT, PT, PT, 0x80, 0x8 ;  /* 0x000000000008781c */ /* 0x000fe20003f2f070 */
[----:B------:R-:W-:Y:S01]  /*0a50*/  @!P0 VIADD R23, R9, 0x1 ;  /* 0x0000000109178836 */ /* 0x000fe20000000000 */
[----:B------:R-:W-:Y:S02]  /*0a60*/  PLOP3.LUT P0, PT, PT, PT, PT, 0x80, 0x8 ;  /* 0x000000000008781c */ /* 0x000fe40003f0f070 */
[----:B--2---:R-:W-:Y:S02]  /*0a70*/  @!P4 ISETP.GT.AND P6, PT, R11, R8, PT ;  /* 0x000000080b00c20c */ /* 0x004fe40003fc4270 */
[----:B------:R-:W-:Y:S02]  /*0a80*/  @!P4 VIMNMX R8, PT, PT, R8, R11, PT ;  /* 0x0000000b0808c248 */ /* 0x000fe40003fe0100 */
[----:B------:R-:W-:Y:S02]  /*0a90*/  @!P4 PLOP3.LUT P1, PT, P6, PT, PT, 0x80, 0x8 ;  /* 0x000000000008c81c */ /* 0x000fe4000372f070 */
[----:B---3--:R-:W-:-:S04]  /*0aa0*/  @!P5 ISETP.GT.AND P6, PT, R15, R8, PT ;  /* 0x000000080f00d20c */ /* 0x008fc80003fc4270 */
[----:B------:R-:W-:-:S07]  /*0ab0*/  @!P5 PLOP3.LUT P0, PT, P6, PT, PT, 0x80, 0x8 ;  /* 0x000000000008d81c */ /* 0x000fce000370f070 */
[----:B------:R-:W-:-:S06]  /*0ac0*/  @!P1 VIADD R23, R9, 0x2 ;  /* 0x0000000209179836 */ /* 0x000fcc0000000000 */
[C---:B------:R-:W-:Y:S02]  /*0ad0*/  @!P0 VIADD R23, R9.reuse, 0x3 ;  /* 0x0000000309178836 */ /* 0x040fe40000000000 */
[----:B------:R-:W-:-:S05]  /*0ae0*/  VIADD R9, R9, 0x4 ;  /* 0x0000000409097836 */ /* 0x000fca0000000000 */
[----:B------:R-:W-:Y:S02]  /*0af0*/  ISETP.NE.AND P0, PT, R9, R0, PT ;  /* 0x000000000900720c */ /* 0x000fe40003f05270 */
[----:B------:R-:W-:-:S11]  /*0b00*/  @!P5 VIMNMX R8, PT, PT, R8, R15, PT ;  /* 0x0000000f0808d248 */ /* 0x000fd60003fe0100 */
[----:B------:R-:W-:Y:S05]  /*0b10*/  @P0 BRA `(.L_x_6) ;  /* 0xfffffffc00580947 */ /* 0x000fea000383ffff */
[----:B------:R-:W-:-:S07]  /*0b20*/  IMAD.MOV.U32 R7, RZ, RZ, R0 ;  /* 0x000000ffff077224 */ /* 0x000fce00078e0000 */
.L_x_5:
[----:B------:R-:W-:-:S13]  /*0b30*/  ISETP.NE.AND P0, PT, R22, RZ, PT ;  /* 0x000000ff1600720c */ /* 0x000fda0003f05270 */
[----:B------:R-:W-:Y:S05]  /*0b40*/  @!P0 BRA `(.L_x_7) ;  /* 0x0000000000888947 */ /* 0x000fea0003800000 */
[----:B0-----:R-:W0:Y:S02]  /*0b50*/  LDC.64 R2, c[0x0][0x3a0] ;  /* 0x0000e800ff027b82 */ /* 0x001e240000000a00 */
[----:B0-----:R-:W-:-:S05]  /*0b60*/  IMAD.WIDE.U32 R2, R7, 0x4, R2 ;  /* 0x0000000407027825 */ /* 0x001fca00078e0002 */
[----:B------:R-:W2:Y:S01]  /*0b70*/  LDG.E R4, desc[UR6][R2.64] ;  /* 0x0000000602047981 */ /* 0x000ea2000c1e1900 */
[----:B------:R-:W-:Y:S02]  /*0b80*/  ISETP.NE.AND P1, PT, R22, 0x1, PT ;  /* 0x000000011600780c */ /* 0x000fe40003f25270 */
[----:B--2---:R-:W-:-:S13]  /*0b90*/  ISETP.NE.AND P0, PT, R4, RZ, PT ;  /* 0x000000ff0400720c */ /* 0x004fda0003f05270 */
[----:B------:R-:W-:Y:S05]  /*0ba0*/  @P0 BRA `(.L_x_8) ;  /* 0x00000000001c0947 */ /* 0x000fea0003800000 */
[----:B------:R-:W0:Y:S01]  /*0bb0*/  LDC.64 R4, c[0x0][0x390] ;  /* 0x0000e400ff047b82 */ /* 0x000e220000000a00 */
[----:B------:R-:W-:-:S04]  /*0bc0*/  IMAD.IADD R9, R20, 0x1, R7 ;  /* 0x0000000114097824 */ /* 0x000fc800078e0207 */
[----:B0-----:R-:W-:-:S06]  /*0bd0*/  IMAD.WIDE R4, R9, 0x4, R4 ;  /* 0x0000000409047825 */ /* 0x001fcc00078e0204 */
[----:B------:R-:W2:Y:S02]  /*0be0*/  LDG.E R4, desc[UR6][R4.64] ;  /* 0x0000000604047981 */ /* 0x000ea4000c1e1900 */
[CC--:B--2---:R-:W-:Y:S02]  /*0bf0*/  ISETP.GT.AND P0, PT, R4.reuse, R8.reuse, PT ;  /* 0x000000080400720c */ /* 0x0c4fe40003f04270 */
[----:B------:R-:W-:Y:S02]  /*0c00*/  VIMNMX R8, PT, PT, R4, R8, PT ;  /* 0x0000000804087248 */ /* 0x000fe40003fe0100 */
[----:B------:R-:W-:-:S09]  /*0c10*/  SEL R23, R23, R7, P0 ;  /* 0x0000000717177207 */ /* 0x000fd20000000000 */
.L_x_8:
[----:B------:R-:W-:Y:S05]  /*0c20*/  @!P1 BRA `(.L_x_7) ;  /* 0x0000000000509947 */ /* 0x000fea0003800000 */
[----:B------:R-:W2:Y:S01]  /*0c30*/  LDG.E R9, desc[UR6][R2.64+0x4] ;  /* 0x0000040602097981 */ /* 0x000ea2000c1e1900 */
[----:B------:R-:W0:Y:S01]  /*0c40*/  LDCU.64 UR8, c[0x0][0x390] ;  /* 0x00007200ff0877ac */ /* 0x000e220008000a00 */
[----:B------:R-:W-:Y:S02]  /*0c50*/  IADD3 R5, P0, PT, R20, R7, RZ ;  /* 0x0000000714057210 */ /* 0x000fe40007f1e0ff */
[----:B------:R-:W-:Y:S02]  /*0c60*/  ISETP.NE.AND P1, PT, R22, 0x2, PT ;  /* 0x000000021600780c */ /* 0x000fe40003f25270 */
[----:B------:R-:W-:Y:S02]  /*0c70*/  LEA.HI.X.SX32 R6, R20, RZ, 0x1, P0 ;  /* 0x000000ff14067211 */ /* 0x000fe400000f0eff */
[----:B0-----:R-:W-:-:S04]  /*0c80*/  LEA R4, P3, R5, UR8, 0x2 ;  /* 0x0000000805047c11 */ /* 0x001fc8000f8610ff */
[----:B------:R-:W-:Y:S02]  /*0c90*/  LEA.HI.X R5, R5, UR9, R6, 0x2, P3 ;  /* 0x0000000905057c11 */ /* 0x000fe400098f1406 */
[----:B--2---:R-:W-:-:S13]  /*0ca0*/  ISETP.NE.AND P0, PT, R9, RZ, PT ;  /* 0x000000ff0900720c */ /* 0x004fda0003f05270 */
[----:B------:R-:W-:Y:S05]  /*0cb0*/  @P0 BRA `(.L_x_9) ;  /* 0x0000000000100947 */ /* 0x000fea0003800000 */
[----:B------:R-:W2:Y:S02]  /*0cc0*/  LDG.E R6, desc[UR6][R4.64+0x4] ;  /* 0x0000040604067981 */ /* 0x000ea4000c1e1900 */
[CC--:B--2---:R-:W-:Y:S02]  /*0cd0*/  ISETP.GT.AND P0, PT, R6.reuse, R8.reuse, PT ;  /* 0x000000080600720c */ /* 0x0c4fe40003f04270 */
[----:B------:R-:W-:-:S11]  /*0ce0*/  VIMNMX R8, PT, PT, R6, R8, PT ;  /* 0x0000000806087248 */ /* 0x000fd60003fe0100 */
[----:B------:R-:W-:-:S07]  /*0cf0*/  @!P0 VIADD R23, R7, 0x1 ;  /* 0x0000000107178836 */ /* 0x000fce0000000000 */
.L_x_9:
[----:B------:R-:W-:Y:S05]  /*0d00*/  @!P1 BRA `(.L_x_7) ;  /* 0x0000000000189947 */ /* 0x000fea0003800000 */
[----:B------:R-:W2:Y:S02]  /*0d10*/  LDG.E R2, desc[UR6][R2.64+0x8] ;  /* 0x0000080602027981 */ /* 0x000ea4000c1e1900 */
[----:B--2---:R-:W-:-:S13]  /*0d20*/  ISETP.NE.AND P0, PT, R2, RZ, PT ;  /* 0x000000ff0200720c */ /* 0x004fda0003f05270 */
[----:B------:R-:W-:Y:S05]  /*0d30*/  @P0 BRA `(.L_x_7) ;  /* 0x00000000000c0947 */ /* 0x000fea0003800000 */
[----:B------:R-:W2:Y:S02]  /*0d40*/  LDG.E R4, desc[UR6][R4.64+0x8] ;  /* 0x0000080604047981 */ /* 0x000ea4000c1e1900 */
[----:B--2---:R-:W-:-:S13]  /*0d50*/  ISETP.GT.AND P0, PT, R4, R8, PT ;  /* 0x000000080400720c */ /* 0x004fda0003f04270 */
[----:B------:R-:W-:-:S07]  /*0d60*/  @!P0 VIADD R23, R7, 0x2 ;  /* 0x0000000207178836 */ /* 0x000fce0000000000 */
.L_x_7:
[----:B------:R-:W1:Y:S01]  /*0d70*/  LDCU.64 UR8, c[0x0][0x3a0] ;  /* 0x00007400ff0877ac */ /* 0x000e620008000a00 */
[----:B------:R-:W-:Y:S01]  /*0d80*/  IMAD.MOV.U32 R11, RZ, RZ, 0x1 ;  /* 0x00000001ff0b7424 */ /* 0x000fe200078e00ff */
[----:B0-----:R-:W0:Y:S01]  /*0d90*/  LDC.64 R2, c[0x0][0x390] ;  /* 0x0000e400ff027b82 */ /* 0x001e220000000a00 */
[----:B------:R-:W-:Y:S01]  /*0da0*/  IMAD.IADD R7, R20, 0x1, R23 ;  /* 0x0000000114077824 */ /* 0x000fe200078e0217 */
[----:B------:R-:W2:Y:S01]  /*0db0*/  LDCU UR5, c[0x0][0x380] ;  /* 0x00007000ff0577ac */ /* 0x000ea20008000800 */
[----:B------:R-:W-:Y:S02]  /*0dc0*/  IMAD.MOV.U32 R9, RZ, RZ, RZ ;  /* 0x000000ffff097224 */ /* 0x000fe400078e00ff */
[----:B-1----:R-:W-:Y:S02]  /*0dd0*/  IMAD.U32 R16, RZ, RZ, UR8 ;  /* 0x00000008ff107e24 */ /* 0x002fe4000f8e00ff */
[----:B------:R-:W-:Y:S01]  /*0de0*/  IMAD.U32 R17, RZ, RZ, UR9 ;  /* 0x00000009ff117e24 */ /* 0x000fe2000f8e00ff */
[----:B--2---:R-:W-:Y:S01]  /*0df0*/  UISETP.GE.U32.AND UP0, UPT, UR5, 0x4, UPT ;  /* 0x000000040500788c */ /* 0x004fe2000bf06070 */
[----:B------:R-:W-:-:S04]  /*0e00*/  IMAD.WIDE R4, R23, 0x4, R16 ;  /* 0x0000000417047825 */ /* 0x000fc800078e0210 */
[----:B0-----:R-:W-:Y:S01]  /*0e10*/  IMAD.WIDE R2, R7, 0x4, R2 ;  /* 0x0000000407027825 */ /* 0x001fe200078e0202 */
[----:B------:R0:W-:Y:S03]  /*0e20*/  STG.E desc[UR6][R4.64], R11 ;  /* 0x0000000b04007986 */ /* 0x0001e6000c101906 */
[----:B------:R-:W-:Y:S05]  /*0e30*/  BRA.U !UP0, `(.L_x_10) ;  /* 0x0000000508447547 */ /* 0x000fea000b800000 */
[----:B------:R-:W1:Y:S01]  /*0e40*/  LDC.64 R16, c[0x0][0x3a0] ;  /* 0x0000e800ff107b82 */ /* 0x000e620000000a00 */
[----:B------:R-:W-:Y:S01]  /*0e50*/  IMAD.MOV.U32 R25, RZ, RZ, RZ ;  /* 0x000000ffff197224 */ /* 0x000fe200078e00ff */
[----:B------:R-:W2:Y:S01]  /*0e60*/  LDCU UR5, c[0x0][0x380] ;  /* 0x00007000ff0577ac */ /* 0x000ea20008000800 */
[----:B------:R-:W3:Y:S05]  /*0e70*/  LDCU.64 UR8, c[0x0][0x390] ;  /* 0x00007200ff0877ac */ /* 0x000eea0008000a00 */
[----:B0-----:R-:W0:Y:S08]  /*0e80*/  LDC.64 R4, c[0x0][0x390] ;  /* 0x0000e400ff047b82 */ /* 0x001e300000000a00 */
[----:B------:R-:W4:Y:S08]  /*0e90*/  LDC.64 R6, c[0x0][0x388] ;  /* 0x0000e200ff067b82 */ /* 0x000f300000000a00 */
[----:B--23--:R-:W0:Y:S02]  /*0ea0*/  LDC.64 R8, c[0x0][0x398] ;  /* 0x0000e600ff087b82 */ /* 0x00ce240000000a00 */
.L_x_19:
[----:B--2---:R-:W-:Y:S02]  /*0eb0*/  IMAD R11, R23, UR5, R25 ;  /* 0x00000005170b7c24 */ /* 0x004fe4000f8e0219 */
[----:B-1----:R-:W-:-:S04]  /*0ec0*/  IMAD.WIDE.U32 R12, R25, 0x4, R16 ;  /* 0x00000004190c7825 */ /* 0x002fc800078e0010 */
[----:B----4-:R-:W-:Y:S01]  /*0ed0*/  IMAD.WIDE R10, R11, 0x4, R6 ;  /* 0x000000040b0a7825 */ /* 0x010fe200078e0206 */
[----:B0-----:R-:W2:Y:S04]  /*0ee0*/  LDG.E R14, desc[UR6][R12.64] ;  /* 0x000000060c0e7981 */ /* 0x001ea8000c1e1900 */
[----:B------:R-:W3:Y:S01]  /*0ef0*/  LDG.E R18, desc[UR6][R10.64] ;  /* 0x000000060a127981 */ /* 0x000ee2000c1e1900 */
[----:B------:R-:W-:Y:S01]  /*0f00*/  BSSY.RECONVERGENT B0, `(.L_x_11) ;  /* 0x000000f000007945 */ /* 0x000fe20003800200 */
[----:B---3--:R-:W-:-:S04]  /*0f10*/  ISETP.NE.AND P0, PT, R18, RZ, PT ;  /* 0x000000ff1200720c */ /* 0x008fc80003f05270 */
[----:B--2---:R-:W-:Y:S01]  /*0f20*/  ISETP.NE.OR P0, PT, R14, RZ, !P0 ;  /* 0x000000ff0e00720c */ /* 0x004fe20004705670 */
[----:B0-----:R-:W-:-:S12]  /*0f30*/  IMAD.WIDE.U32 R14, R25, 0x4, R8 ;  /* 0x00000004190e7825 */ /* 0x001fd800078e0008 */
[----:B------:R-:W-:Y:S05]  /*0f40*/  @P0 BRA `(.L_x_12) ;  /* 0x0000000000280947 */ /* 0x000fea0003800000 */
[----:B------:R-:W2:Y:S02]  /*0f50*/  LDG.E R19, desc[UR6][R2.64] ;  /* 0x0000000602137981 */ /* 0x000ea4000c1e1900 */
[----:B--2---:R-:W-:-:S13]  /*0f60*/  ISETP.NE.AND P0, PT, R19, 0x7fffffff, PT ;  /* 0x7fffffff1300780c */ /* 0x004fda0003f05270 */
[----:B------:R-:W-:Y:S05]  /*0f70*/  @!P0 BRA `(.L_x_12) ;  /* 0x00000000001c8947 */ /* 0x000fea0003800000 */
[----:B------:R-:W-:Y:S02]  /*0f80*/  IMAD.IADD R27, R18, 0x1, R19 ;  /* 0x00000001121b7824 */ /* 0x000fe400078e0213 */
[----:B------:R-:W-:-:S04]  /*0f90*/  IMAD.IADD R19, R20, 0x1, R25 ;  /* 0x0000000114137824 */ /* 0x000fc800078e0219 */
[----:B------:R-:W-:-:S05]  /*0fa0*/  IMAD.WIDE R18, R19, 0x4, R4 ;  /* 0x0000000413127825 */ /* 0x000fca00078e0204 */
[----:B------:R-:W2:Y:S02]  /*0fb0*/  LDG.E R24, desc[UR6][R18.64] ;  /* 0x0000000612187981 */ /* 0x000ea4000c1e1900 */
[----:B--2---:R-:W-:-:S13]  /*0fc0*/  ISETP.GE.AND P0, PT, R27, R24, PT ;  /* 0x000000181b00720c */ /* 0x004fda0003f06270 */
[----:B------:R0:W-:Y:S04]  /*0fd0*/  @!P0 STG.E desc[UR6][R18.64], R27 ;  /* 0x0000001b12008986 */ /* 0x0001e8000c101906 */
[----:B------:R0:W-:Y:S02]  /*0fe0*/  @!P0 STG.E desc[UR6][R14.64], R27 ;  /* 0x0000001b0e008986 */ /* 0x0001e4000c101906 */
.L_x_12:
[----:B------:R-:W-:Y:S05]  /*0ff0*/  BSYNC.RECONVERGENT B0 ;  /* 0x0000000000007941 */ /* 0x000fea0003800200 */
.L_x_11:
[----:B------:R-:W2:Y:S04]  /*1000*/  LDG.E R24, desc[UR6][R10.64+0x4] ;  /* 0x000004060a187981 */ /* 0x000ea8000c1e1900 */
[----:B0-----:R-:W3:Y:S01]  /*1010*/  LDG.E R18, desc[UR6][R12.64+0x4] ;  /* 0x000004060c127981 */ /* 0x001ee2000c1e1900 */
[C---:B------:R-:W-:Y:S01]  /*1020*/  IADD3 R19, P1, PT, R20.reuse, R25, RZ ;  /* 0x0000001914137210 */ /* 0x040fe20007f3e0ff */
[----:B------:R-:W-:Y:S03]  /*1030*/  BSSY.RECONVERGENT B0, `(.L_x_13) ;  /* 0x000000f000007945 */ /* 0x000fe60003800200 */
[----:B------:R-:W-:Y:S02]  /*1040*/  LEA.HI.X.SX32 R26, R20, RZ, 0x1, P1 ;  /* 0x000000ff141a7211 */ /* 0x000fe400008f0eff */
[----:B--2---:R-:W-:-:S04]  /*1050*/  ISETP.NE.AND P0, PT, R24, RZ, PT ;  /* 0x000000ff1800720c */ /* 0x004fc80003f05270 */
[----:B---3--:R-:W-:Y:S02]  /*1060*/  ISETP.NE.OR P0, PT, R18, RZ, !P0 ;  /* 0x000000ff1200720c */ /* 0x008fe40004705670 */
[----:B------:R-:W-:-:S04]  /*1070*/  LEA R18, P1, R19, UR8, 0x2 ;  /* 0x0000000813127c11 */ /* 0x000fc8000f8210ff */
[----:B------:R-:W-:-:S07]  /*1080*/  LEA.HI.X R19, R19, UR9, R26, 0x2, P1 ;  /* 0x0000000913137c11 */ /* 0x000fce00088f141a */
[----:B------:R-:W-:Y:S05]  /*1090*/  @P0 BRA `(.L_x_14) ;  /* 0x0000000000200947 */ /* 0x000fea0003800000 */
[----:B------:R-:W2:Y:S02]  /*10a0*/  LDG.E R27, desc[UR6][R2.64] ;  /* 0x00000006021b7981 */ /* 0x000ea4000c1e1900 */
[----:B--2---:R-:W-:-:S13]  /*10b0*/  ISETP.NE.AND P0, PT, R27, 0x7fffffff, PT ;  /* 0x7fffffff1b00780c */ /* 0x004fda0003f05270 */
[----:B------:R-:W-:Y:S05]  /*10c0*/  @!P0 BRA `(.L_x_14) ;  /* 0x0000000000148947 */ /* 0x000fea0003800000 */
[----:B------:R-:W-:Y:S02]  /*10d0*/  IMAD.IADD R27, R24, 0x1, R27 ;  /* 0x00000001181b7824 */ /* 0x000fe400078e021b */
[----:B------:R-:W2:Y:S03]  /*10e0*/  LDG.E R24, desc[UR6][R18.64+0x4] ;  /* 0x0000040612187981 */ /* 0x000ea6000c1e1900 */
[----:B--2---:R-:W-:-:S13]  /*10f0*/  ISETP.GE.AND P0, PT, R27, R24, PT ;  /* 0x000000181b00720c */ /* 0x004fda0003f06270 */
[----:B------:R0:W-:Y:S04]  /*1100*/  @!P0 STG.E desc[UR6][R18.64+0x4], R27 ;  /* 0x0000041b12008986 */ /* 0x0001e8000c101906 */
[----:B------:R0:W-:Y:S02]  /*1110*/  @!P0 STG.E desc[UR6][R14.64+0x4], R27 ;  /* 0x0000041b0e008986 */ /* 0x0001e4000c101906 */
.L_x_14:
[----:B------:R-:W-:Y:S05]  /*1120*/  BSYNC.RECONVERGENT B0 ;  /* 0x0000000000007941 */ /* 0x000fea0003800200 */
.L_x_13:
[----:B------:R-:W2:Y:S04]  /*1130*/  LDG.E R26, desc[UR6][R10.64+0x8] ;  /* 0x000008060a1a7981 */ /* 0x000ea8000c1e1900 */
[----:B------:R-:W3:Y:S01]  /*1140*/  LDG.E R24, desc[UR6][R12.64+0x8] ;  /* 0x000008060c187981 */ /* 0x000ee2000c1e1900 */
[----:B------:R-:W-:Y:S01]  /*1150*/  BSSY.RECONVERGENT B0, `(.L_x_15) ;  /* 0x000000c000007945 */ /* 0x000fe20003800200 */
[----:B--2---:R-:W-:-:S04]  /*1160*/  ISETP.NE.AND P0, PT, R26, RZ, PT ;  /* 0x000000ff1a00720c */ /* 0x004fc80003f05270 */
[----:B---3--:R-:W-:-:S13]  /*1170*/  ISETP.NE.OR P0, PT, R24, RZ, !P0 ;  /* 0x000000ff1800720c */ /* 0x008fda0004705670 */
[----:B------:R-:W-:Y:S05]  /*1180*/  @P0 BRA `(.L_x_16) ;  /* 0x0000000000200947 */ /* 0x000fea0003800000 */
[----:B0-----:R-:W2:Y:S02]  /*1190*/  LDG.E R27, desc[UR6][R2.64] ;  /* 0x00000006021b7981 */ /* 0x001ea4000c1e1900 */
[----:B--2---:R-:W-:-:S13]  /*11a0*/  ISETP.NE.AND P0, PT, R27, 0x7fffffff, PT ;  /* 0x7fffffff1b00780c */ /* 0x004fda0003f05270 */
[----:B------:R-:W-:Y:S05]  /*11b0*/  @!P0 BRA `(.L_x_16) ;  /* 0x0000000000148947 */ /* 0x000fea0003800000 */
[----:B------:R-:W2:Y:S01]  /*11c0*/  LDG.E R24, desc[UR6][R18.64+0x8] ;  /* 0x0000080612187981 */ /* 0x000ea2000c1e1900 */
[----:B------:R-:W-:-:S05]  /*11d0*/  IMAD.IADD R27, R26, 0x1, R27 ;  /* 0x000000011a1b7824 */ /* 0x000fca00078e021b */
[----:B--2---:R-:W-:-:S13]  /*11e0*/  ISETP.GE.AND P0, PT, R27, R24, PT ;  /* 0x000000181b00720c */ /* 0x004fda0003f06270 */
[----:B------:R1:W-:Y:S04]  /*11f0*/  @!P0 STG.E desc[UR6][R18.64+0x8], R27 ;  /* 0x0000081b12008986 */ /* 0x0003e8000c101906 */
[----:B------:R1:W-:Y:S02]  /*1200*/  @!P0 STG.E desc[UR6][R14.64+0x8], R27 ;  /* 0x0000081b0e008986 */ /* 0x0003e4000c101906 */
.L_x_16:
[----:B------:R-:W-:Y:S05]  /*1210*/  BSYNC.RECONVERGENT B0 ;  /* 0x0000000000007941 */ /* 0x000fea0003800200 */
.L_x_15:
[----:B------:R-:W2:Y:S04]  /*1220*/  LDG.E R11, desc[UR6][R10.64+0xc] ;  /* 0x00000c060a0b7981 */ /* 0x000ea8000c1e1900 */
[----:B------:R-:W3:Y:S01]  /*1230*/  LDG.E R12, desc[UR6][R12.64+0xc] ;  /* 0x00000c060c0c7981 */ /* 0x000ee2000c1e1900 */
[----:B------:R-:W-:Y:S01]  /*1240*/  BSSY.RECONVERGENT B0, `(.L_x_17) ;  /* 0x000000c000007945 */ /* 0x000fe20003800200 */
[----:B--2---:R-:W-:-:S04]  /*1250*/  ISETP.NE.AND P0, PT, R11, RZ, PT ;  /* 0x000000ff0b00720c */ /* 0x004fc80003f05270 */
[----:B---3--:R-:W-:-:S13]  /*1260*/  ISETP.NE.OR P0, PT, R12, RZ, !P0 ;  /* 0x000000ff0c00720c */ /* 0x008fda0004705670 */
[----:B------:R-:W-:Y:S05]  /*1270*/  @P0 BRA `(.L_x_18) ;  /* 0x0000000000200947 */ /* 0x000fea0003800000 */
[----:B------:R-:W2:Y:S02]  /*1280*/  LDG.E R12, desc[UR6][R2.64] ;  /* 0x00000006020c7981 */ /* 0x000ea4000c1e1900 */
[----:B--2---:R-:W-:-:S13]  /*1290*/  ISETP.NE.AND P0, PT, R12, 0x7fffffff, PT ;  /* 0x7fffffff0c00780c */ /* 0x004fda0003f05270 */
[----:B------:R-:W-:Y:S05]  /*12a0*/  @!P0 BRA `(.L_x_18) ;  /* 0x0000000000148947 */ /* 0x000fea0003800000 */
[----:B------:R-:W2:Y:S01]  /*12b0*/  LDG.E R10, desc[UR6][R18.64+0xc] ;  /* 0x00000c06120a7981 */ /* 0x000ea2000c1e1900 */
[----:B------:R-:W-:-:S05]  /*12c0*/  IMAD.IADD R11, R11, 0x1, R12 ;  /* 0x000000010b0b7824 */ /* 0x000fca00078e020c */
[----:B--2---:R-:W-:-:S13]  /*12d0*/  ISETP.GE.AND P0, PT, R11, R10, PT ;  /* 0x0000000a0b00720c */ /* 0x004fda0003f06270 */
[----:B------:R2:W-:Y:S04]  /*12e0*/  @!P0 STG.E desc[UR6][R18.64+0xc], R11 ;  /* 0x00000c0b12008986 */ /* 0x0005e8000c101906 */
[----:B------:R2:W-:Y:S02]  /*12f0*/  @!P0 STG.E desc[UR6][R14.64+0xc], R11 ;  /* 0x00000c0b0e008986 */ /* 0x0005e4000c101906 */
.L_x_18:
[----:B------:R-:W-:Y:S05]  /*1300*/  BSYNC.RECONVERGENT B0 ;  /* 0x0000000000007941 */ /* 0x000fea0003800200 */
.L_x_17:
[----:B------:R-:W-:-:S05]  /*1310*/  VIADD R25, R25, 0x4 ;  /* 0x0000000419197836 */ /* 0x000fca0000000000 */
[----:B------:R-:W-:-:S13]  /*1320*/  ISETP.NE.AND P0, PT, R25, R0, PT ;  /* 0x000000001900720c */ /* 0x000fda0003f05270 */
[----:B------:R-:W-:Y:S05]  /*1330*/  @P0 BRA `(.L_x_19) ;  /* 0xfffffff800dc0947 */ /* 0x000fea000383ffff */
[----:B------:R-:W-:-:S07]  /*1340*/  IMAD.MOV.U32 R9, RZ, RZ, R0 ;  /* 0x000000ffff097224 */ /* 0x000fce00078e0000 */
.L_x_10:
[----:B------:R-:W-:-:S13]  /*1350*/  ISETP.NE.AND P0, PT, R22, RZ, PT ;  /* 0x000000ff1600720c */ /* 0x000fda0003f05270 */
[----:B------:R-:W-:Y:S05]  /*1360*/  @!P0 BRA `(.L_x_20) ;  /* 0x0000000000fc8947 */ /* 0x000fea0003800000 */
[----:B0-----:R-:W0:Y:S01]  /*1370*/  LDC.64 R4, c[0x0][0x388] ;  /* 0x0000e200ff047b82 */ /* 0x001e220000000a00 */
[----:B------:R-:W-:Y:S02]  /*1380*/  IMAD R23, R23, UR5, R9 ;  /* 0x0000000517177c24 */ /* 0x000fe4000f8e0209 */
[----:B------:R-:W-:-:S05]  /*1390*/  IMAD.WIDE.U32 R16, R9, 0x4, R16 ;  /* 0x0000000409107825 */ /* 0x000fca00078e0010 */
[----:B------:R-:W3:Y:S01]  /*13a0*/  LDG.E R8, desc[UR6][R16.64] ;  /* 0x0000000610087981 */ /* 0x000ee2000c1e1900 */
[----:B------:R-:W4:Y:S01]  /*13b0*/  LDC.64 R6, c[0x0][0x398] ;  /* 0x0000e600ff067b82 */ /* 0x000f220000000a00 */
[----:B0-----:R-:W-:-:S05]  /*13c0*/  IMAD.WIDE R4, R23, 0x4, R4 ;  /* 0x0000000417047825 */ /* 0x001fca00078e0204 */
[----:B------:R-:W5:Y:S01]  /*13d0*/  LDG.E R12, desc[UR6][R4.64] ;  /* 0x00000006040c7981 */ /* 0x000f62000c1e1900 */
[----:B------:R-:W-:Y:S01]  /*13e0*/  BSSY.RECONVERGENT B0, `(.L_x_21) ;  /* 0x0000011000007945 */ /* 0x000fe20003800200 */
[----:B------:R-:W-:Y:S01]  /*13f0*/  ISETP.NE.AND P1, PT, R22, 0x1, PT ;  /* 0x000000011600780c */ /* 0x000fe20003f25270 */
[----:B----4-:R-:W-:Y:S01]  /*1400*/  IMAD.WIDE.U32 R6, R9, 0x4, R6 ;  /* 0x0000000409067825 */ /* 0x010fe200078e0006 */
[----:B-----5:R-:W-:-:S04]  /*1410*/  ISETP.NE.AND P0, PT, R12, RZ, PT ;  /* 0x000000ff0c00720c */ /* 0x020fc80003f05270 */
[----:B---3--:R-:W-:-:S13]  /*1420*/  ISETP.NE.OR P0, PT, R8, RZ, !P0 ;  /* 0x000000ff0800720c */ /* 0x008fda0004705670 */
[----:B------:R-:W-:Y:S05]  /*1430*/  @P0 BRA `(.L_x_22) ;  /* 0x00000000002c0947 */ /* 0x000fea0003800000 */
[----:B-12---:R-:W2:Y:S02]  /*1440*/  LDG.E R15, desc[UR6][R2.64] ;  /* 0x00000006020f7981 */ /* 0x006ea4000c1e1900 */
[----:B--2---:R-:W-:-:S13]  /*1450*/  ISETP.NE.AND P0, PT, R15, 0x7fffffff, PT ;  /* 0x7fffffff0f00780c */ /* 0x004fda0003f05270 */
[----:B------:R-:W-:Y:S05]  /*1460*/  @!P0 BRA `(.L_x_22) ;  /* 0x0000000000208947 */ /* 0x000fea0003800000 */
[----:B------:R-:W0:Y:S01]  /*1470*/  LDC.64 R10, c[0x0][0x390] ;  /* 0x0000e400ff0a7b82 */ /* 0x000e220000000a00 */
[----:B------:R-:W-:-:S04]  /*1480*/  IMAD.IADD R13, R20, 0x1, R9 ;  /* 0x00000001140d7824 */ /* 0x000fc800078e0209 */
[----:B0-----:R-:W-:-:S05]  /*1490*/  IMAD.WIDE R10, R13, 0x4, R10 ;  /* 0x000000040d0a7825 */ /* 0x001fca00078e020a */
[----:B------:R-:W2:Y:S01]  /*14a0*/  LDG.E R8, desc[UR6][R10.64] ;  /* 0x000000060a087981 */ /* 0x000ea2000c1e1900 */
[----:B------:R-:W-:-:S05]  /*14b0*/  IMAD.IADD R15, R12, 0x1, R15 ;  /* 0x000000010c0f7824 */ /* 0x000fca00078e020f */
[----:B--2---:R-:W-:-:S13]  /*14c0*/  ISETP.GE.AND P0, PT, R15, R8, PT ;  /* 0x000000080f00720c */ /* 0x004fda0003f06270 */
[----:B------:R0:W-:Y:S04]  /*14d0*/  @!P0 STG.E desc[UR6][R10.64], R15 ;  /* 0x0000000f0a008986 */ /* 0x0001e8000c101906 */
[----:B------:R0:W-:Y:S02]  /*14e0*/  @!P0 STG.E desc[UR6][R6.64], R15 ;  /* 0x0000000f06008986 */ /* 0x0001e4000c101906 */
.L_x_22:
[----:B------:R-:W-:Y:S05]  /*14f0*/  BSYNC.RECONVERGENT B0 ;  /* 0x0000000000007941 */ /* 0x000fea0003800200 */
.L_x_21:
[----:B------:R-:W-:Y:S05]  /*1500*/  @!P1 BRA `(.L_x_20) ;  /* 0x0000000000949947 */ /* 0x000fea0003800000 */
[----:B0-2---:R-:W2:Y:S01]  /*1510*/  LDG.E R11, desc[UR6][R4.64+0x4] ;  /* 0x00000406040b7981 */ /* 0x005ea2000c1e1900 */
[----:B------:R-:W0:Y:S03]  /*1520*/  LDCU.64 UR8, c[0x0][0x390] ;  /* 0x00007200ff0877ac */ /* 0x000e260008000a00 */
[----:B------:R-:W3:Y:S01]  /*1530*/  LDG.E R10, desc[UR6][R16.64+0x4] ;  /* 0x00000406100a7981 */ /* 0x000ee2000c1e1900 */
[----:B------:R-:W-:Y:S01]  /*1540*/  IADD3 R9, P1, PT, R20, R9, RZ ;  /* 0x0000000914097210 */ /* 0x000fe20007f3e0ff */
[----:B------:R-:W-:Y:S01]  /*1550*/  BSSY.RECONVERGENT B0, `(.L_x_23) ;  /* 0x0000010000007945 */ /* 0x000fe20003800200 */
[----:B------:R-:W-:Y:S02]  /*1560*/  ISETP.NE.AND P3, PT, R22, 0x2, PT ;  /* 0x000000021600780c */ /* 0x000fe40003f65270 */
[----:B------:R-:W-:Y:S02]  /*1570*/  LEA.HI.X.SX32 R12, R20, RZ, 0x1, P1 ;  /* 0x000000ff140c7211 */ /* 0x000fe400008f0eff */
[----:B0-----:R-:W-:-:S04]  /*1580*/  LEA R8, P1, R9, UR8, 0x2 ;  /* 0x0000000809087c11 */ /* 0x001fc8000f8210ff */
[----:B------:R-:W-:Y:S02]  /*1590*/  LEA.HI.X R9, R9, UR9, R12, 0x2, P1 ;  /* 0x0000000909097c11 */ /* 0x000fe400088f140c */
        /* <DEDUP_REMOVED lines=11> */
.L_x_24:
[----:B------:R-:W-:Y:S05]  /*1650*/  BSYNC.RECONVERGENT B0 ;  /* 0x0000000000007941 */ /* 0x000fea0003800200 */
.L_x_23:
[----:B------:R-:W-:Y:S05]  /*1660*/  @!P3 BRA `(.L_x_20) ;  /* 0x00000000003cb947 */ /* 0x000fea0003800000 */
        /* <DEDUP_REMOVED lines=14> */
.L_x_25:
[----:B------:R-:W-:Y:S05]  /*1750*/  BSYNC.RECONVERGENT B0 ;  /* 0x0000000000007941 */ /* 0x000fea0003800200 */
.L_x_20:
[----:B------:R-:W-:Y:S05]  /*1760*/  @P2 BRA `(.L_x_26) ;  /* 0xfffffff0000c2947 */ /* 0x000fea000383ffff */
[----:B------:R-:W-:Y:S05]  /*1770*/  EXIT ;  /* 0x000000000000794d */ /* 0x000fea0003800000 */
.L_x_27:
[----:B------:R-:W-:-:S00]  /*1780*/  BRA `(.L_x_27) ;  /* 0xfffffffc00fc7947 */ /* 0x000fc0000383ffff */
[----:B------:R-:W-:-:S00]  /*1790*/  NOP ;  /* 0x0000000000007918 */ /* 0x000fc00000000000 */
        /* <DEDUP_REMOVED lines=14> */
.L_x_28:


//--------------------- .nv.shared.reserved.0     --------------------------
	.section	.nv.shared.reserved.0,"aw",@nobits
	.weak		__nv_reservedSMEM_offset_0_alias
	.size		__nv_reservedSMEM_offset_0_alias, 0, 64
	.other		__nv_reservedSMEM_offset_0_alias,@"STO_CUDA_RESERVED_SHARED STV_DEFAULT"
__nv_reservedSMEM_offset_0_alias:
	.zero		0
	.zero		64


//--------------------- .nv.constant0._Z15dijkstra_kerneliPiS_S_S_ --------------------------
	.section	.nv.constant0._Z15dijkstra_kerneliPiS_S_S_,"a",@progbits
	.sectionflags	@""
	.align	4
.nv.constant0._Z15dijkstra_kerneliPiS_S_S_:
	.zero		936


//--------------------- SYMBOLS --------------------------

	.type		.nv.reservedSmem.offset0,@object
	.size		.nv.reservedSmem.offset0,0x4
